	.headerflags	@"EF_CUDA_TEXMODE_UNIFIED EF_CUDA_64BIT_ADDRESS EF_CUDA_ACCELERATORS EF_CUDA_SM90 EF_CUDA_VIRTUAL_SM(EF_CUDA_SM90)"
	.elftype	@"ET_EXEC"


//--------------------- .nv.info                  --------------------------
	.section	.nv.info,"",@"SHT_CUDA_INFO"
	.align	4


	//----- nvinfo : EIATTR_REGCOUNT
	.align		4
        /*0000*/ 	.byte	0x04, 0x2f
        /*0002*/ 	.short	(.L_1 - .L_0)
	.align		4
.L_0:
        /*0004*/ 	.word	index@(triton_poi_fused_cat_4)
        /*0008*/ 	.word	0x0000000d


	//----- nvinfo : EIATTR_MIN_STACK_SIZE
	.align		4
.L_1:
        /*000c*/ 	.byte	0x04, 0x12
        /*000e*/ 	.short	(.L_3 - .L_2)
	.align		4
.L_2:
        /*0010*/ 	.word	index@(triton_poi_fused_cat_4)
        /*0014*/ 	.word	0x00000000


	//----- nvinfo : EIATTR_FRAME_SIZE
	.align		4
.L_3:
        /*0018*/ 	.byte	0x04, 0x11
        /*001a*/ 	.short	(.L_5 - .L_4)
	.align		4
.L_4:
        /*001c*/ 	.word	index@(triton_poi_fused_cat_4)
        /*0020*/ 	.word	0x00000000


	//----- nvinfo : EIATTR_MIN_STACK_SIZE
	.align		4
.L_5:
        /*0024*/ 	.byte	0x04, 0x12
        /*0026*/ 	.short	(.L_7 - .L_6)
	.align		4
.L_6:
        /*0028*/ 	.word	index@(triton_poi_fused_cat_4)
        /*002c*/ 	.word	0x00000000
.L_7:


//--------------------- .nv.info.triton_poi_fused_cat_4 --------------------------
	.section	.nv.info.triton_poi_fused_cat_4,"",@"SHT_CUDA_INFO"
	.sectionflags	@""
	.align	4


	//----- nvinfo : EIATTR_CUDA_API_VERSION
	.align		4
        /*0000*/ 	.byte	0x04, 0x37
        /*0002*/ 	.short	(.L_9 - .L_8)
.L_8:
        /*0004*/ 	.word	0x0000007c


	//----- nvinfo : EIATTR_KPARAM_INFO
	.align		4
.L_9:
        /*0008*/ 	.byte	0x04, 0x17
        /*000a*/ 	.short	(.L_11 - .L_10)
.L_10:
        /*000c*/ 	.word	0x00000000
        /*0010*/ 	.short	0x0003
        /*0012*/ 	.short	0x0018
        /*0014*/ 	.byte	0x00, 0xf0, 0x11, 0x00


	//----- nvinfo : EIATTR_KPARAM_INFO
	.align		4
.L_11:
        /*0018*/ 	.byte	0x04, 0x17
        /*001a*/ 	.short	(.L_13 - .L_12)
.L_12:
        /*001c*/ 	.word	0x00000000
        /*0020*/ 	.short	0x0002
        /*0022*/ 	.short	0x0010
        /*0024*/ 	.byte	0x00, 0xf4, 0x21, 0x00


	//----- nvinfo : EIATTR_KPARAM_INFO
	.align		4
.L_13:
        /*0028*/ 	.byte	0x04, 0x17
        /*002a*/ 	.short	(.L_15 - .L_14)
.L_14:
        /*002c*/ 	.word	0x00000000
        /*0030*/ 	.short	0x0001
        /*0032*/ 	.short	0x0008
        /*0034*/ 	.byte	0x00, 0xf4, 0x21, 0x00


	//----- nvinfo : EIATTR_KPARAM_INFO
	.align		4
.L_15:
        /*0038*/ 	.byte	0x04, 0x17
        /*003a*/ 	.short	(.L_17 - .L_16)
.L_16:
        /*003c*/ 	.word	0x00000000
        /*0040*/ 	.short	0x0000
        /*0042*/ 	.short	0x0000
        /*0044*/ 	.byte	0x00, 0xf4, 0x21, 0x00


	//----- nvinfo : EIATTR_SPARSE_MMA_MASK
	.align		4
.L_17:
        /*0048*/ 	.byte	0x03, 0x50
        /*004a*/ 	.short	0x0000


	//----- nvinfo : EIATTR_MAXREG_COUNT
	.align		4
        /*004c*/ 	.byte	0x03, 0x1b
        /*004e*/ 	.short	0x00ff


	//----- nvinfo : EIATTR_EXIT_INSTR_OFFSETS
	.align		4
        /*0050*/ 	.byte	0x04, 0x1c
        /*0052*/ 	.short	(.L_19 - .L_18)


	//   ....[0]....
.L_18:
        /*0054*/ 	.word	0x00000450


	//   ....[1]....
        /*0058*/ 	.word	0x00000470


	//----- nvinfo : EIATTR_REQNTID
	.align		4
.L_19:
        /*005c*/ 	.byte	0x04, 0x10
        /*005e*/ 	.short	(.L_21 - .L_20)
.L_20:
        /*0060*/ 	.word	0x00000080
        /*0064*/ 	.word	0x00000001
        /*0068*/ 	.word	0x00000001


	//----- nvinfo : EIATTR_CBANK_PARAM_SIZE
	.align		4
.L_21:
        /*006c*/ 	.byte	0x03, 0x19
        /*006e*/ 	.short	0x001c


	//----- nvinfo : EIATTR_PARAM_CBANK
	.align		4
        /*0070*/ 	.byte	0x04, 0x0a
        /*0072*/ 	.short	(.L_23 - .L_22)
	.align		4
.L_22:
        /*0074*/ 	.word	index@(.nv.constant0.triton_poi_fused_cat_4)
        /*0078*/ 	.short	0x0210
        /*007a*/ 	.short	0x001c


	//----- nvinfo : EIATTR_SW_WAR
	.align		4
.L_23:
        /*007c*/ 	.byte	0x04, 0x36
        /*007e*/ 	.short	(.L_25 - .L_24)
.L_24:
        /*0080*/ 	.word	0x00000008
.L_25:


//--------------------- .nv.callgraph             --------------------------
	.section	.nv.callgraph,"",@"SHT_CUDA_CALLGRAPH"
	.align	4
	.sectionentsize	8
	.align		4
        /*0000*/ 	.word	0x00000000
	.align		4
        /*0004*/ 	.word	0xffffffff
	.align		4
        /*0008*/ 	.word	0x00000000
	.align		4
        /*000c*/ 	.word	0xfffffffe
	.align		4
        /*0010*/ 	.word	0x00000000
	.align		4
        /*0014*/ 	.word	0xfffffffd
	.align		4
        /*0018*/ 	.word	0x00000000
	.align		4
        /*001c*/ 	.word	0xfffffffc


//--------------------- .text.triton_poi_fused_cat_4 --------------------------
	.section	.text.triton_poi_fused_cat_4,"ax",@progbits
	.align	128
        .global         triton_poi_fused_cat_4
        .type           triton_poi_fused_cat_4,@function
        .size           triton_poi_fused_cat_4,(.L_x_1 - triton_poi_fused_cat_4)
        .other          triton_poi_fused_cat_4,@"STO_CUDA_ENTRY STV_DEFAULT"
triton_poi_fused_cat_4:
.text.triton_poi_fused_cat_4:
[----:B------:R-:W0:Y:S02]  /*0000*/  LDC R1, c[0x0][0x28] ;  /* 0x00000a00ff017b82 */ /* 0x000e240000000800 */
[----:B------:R-:W1:Y:S01]  /*0010*/  S2R R0, SR_TID.X ;  /* 0x0000000000007919 */ /* 0x000e620000002100 */
[----:B------:R-:W-:Y:S01]  /*0020*/  ULDC.64 UR6, c[0x0][0x218] ;  /* 0x0000860000067ab9 */ /* 0x000fe20000000a00 */
[----:B------:R-:W-:Y:S01]  /*0030*/  ULDC.64 UR4, c[0x0][0x208] ;  /* 0x0000820000047ab9 */ /* 0x000fe20000000a00 */
[----:B------:R-:W2:Y:S01]  /*0040*/  S2R R3, SR_CTAID.X ;  /* 0x0000000000037919 */ /* 0x000ea20000002500 */
[----:B-1----:R-:W-:-:S05]  /*0050*/  LOP3.LUT R0, R0, 0x7f, RZ, 0xc0, !PT ;  /* 0x0000007f00007812 */ /* 0x002fca00078ec0ff */
[----:B--2---:R-:W-:Y:S02]  /*0060*/  IMAD R0, R3, 0x80, R0 ;  /* 0x0000008003007824 */ /* 0x004fe400078e0200 */
[----:B------:R-:W1:Y:S03]  /*0070*/  LDC.64 R2, c[0x0][0x210] ;  /* 0x00008400ff027b82 */ /* 0x000e660000000a00 */
[----:B------:R-:W-:Y:S02]  /*0080*/  SHF.R.S32.HI R5, RZ, 0x1f, R0 ;  /* 0x0000001fff057819 */ /* 0x000fe40000011400 */
[----:B------:R-:W-:Y:S02]  /*0090*/  ISETP.GE.AND P0, PT, R0, 0x100, PT ;  /* 0x000001000000780c */ /* 0x000fe40003f06270 */
[CC--:B------:R-:W-:Y:S02]  /*00a0*/  LEA.HI R4, R5.reuse, R0.reuse, RZ, 0x4 ;  /* 0x0000000005047211 */ /* 0x0c0fe400078f20ff */
[----:B------:R-:W-:-:S02]  /*00b0*/  LEA.HI R8, R5, R0, RZ, 0x6 ;  /* 0x0000000005087211 */ /* 0x000fc400078f30ff */
[----:B------:R-:W-:Y:S02]  /*00c0*/  SHF.R.S32.HI R6, RZ, 0x4, R4 ;  /* 0x00000004ff067819 */ /* 0x000fe40000011404 */
[----:B------:R-:W-:Y:S02]  /*00d0*/  LOP3.LUT R5, R4, 0xfffffff0, RZ, 0xc0, !PT ;  /* 0xfffffff004057812 */ /* 0x000fe400078ec0ff */
[----:B------:R-:W-:Y:S02]  /*00e0*/  LEA.HI R7, R6, R6, RZ, 0x2 ;  /* 0x0000000606077211 */ /* 0x000fe400078f10ff */
[----:B------:R-:W-:Y:S01]  /*00f0*/  SHF.R.S32.HI R4, RZ, 0x6, R8 ;  /* 0x00000006ff047819 */ /* 0x000fe20000011408 */
[----:B------:R-:W-:Y:S01]  /*0100*/  IMAD.IADD R5, R0, 0x1, -R5 ;  /* 0x0000000100057824 */ /* 0x000fe200078e0a05 */
[----:B------:R-:W-:Y:S02]  /*0110*/  LOP3.LUT R7, R7, 0xfffffffc, RZ, 0xc0, !PT ;  /* 0xfffffffc07077812 */ /* 0x000fe400078ec0ff */
[----:B------:R-:W-:Y:S01]  /*0120*/  LOP3.LUT R9, R8, 0xffffffc0, RZ, 0xc0, !PT ;  /* 0xffffffc008097812 */ /* 0x000fe200078ec0ff */
[----:B------:R-:W-:-:S02]  /*0130*/  IMAD.SHL.U32 R4, R4, 0x20, RZ ;  /* 0x0000002004047824 */ /* 0x000fc400078e00ff */
[----:B------:R-:W-:Y:S02]  /*0140*/  IMAD.IADD R7, R6, 0x1, -R7 ;  /* 0x0000000106077824 */ /* 0x000fe400078e0a07 */
[----:B------:R-:W-:Y:S01]  /*0150*/  IMAD.MOV.U32 R6, RZ, RZ, RZ ;  /* 0x000000ffff067224 */ /* 0x000fe200078e00ff */
[----:B------:R-:W-:Y:S02]  /*0160*/  SHF.R.S32.HI R8, RZ, 0x1f, R4 ;  /* 0x0000001fff087819 */ /* 0x000fe40000011404 */
[C---:B------:R-:W-:Y:S02]  /*0170*/  ISETP.GE.AND P1, PT, R7.reuse, 0x2, PT ;  /* 0x000000020700780c */ /* 0x040fe40003f26270 */
[C---:B------:R-:W-:Y:S01]  /*0180*/  ISETP.GT.AND P2, PT, R7.reuse, 0x1, !P0 ;  /* 0x000000010700780c */ /* 0x040fe20004744270 */
[----:B------:R-:W-:Y:S01]  /*0190*/  IMAD.SHL.U32 R7, R7, 0x10, RZ ;  /* 0x0000001007077824 */ /* 0x000fe200078e00ff */
[----:B------:R-:W-:Y:S02]  /*01a0*/  ISETP.LT.AND P3, PT, R0, 0x100, !P1 ;  /* 0x000001000000780c */ /* 0x000fe40004f61270 */
[----:B------:R-:W-:-:S02]  /*01b0*/  IADD3 R9, R4, R0, -R9 ;  /* 0x0000000004097210 */ /* 0x000fc40007ffe809 */
[----:B------:R-:W-:Y:S02]  /*01c0*/  IADD3 R10, P4, P5, R7, R5, R4 ;  /* 0x00000005070a7210 */ /* 0x000fe40007d9e004 */
[----:B------:R-:W-:Y:S01]  /*01d0*/  SHF.R.S32.HI R5, RZ, 0x1f, R5 ;  /* 0x0000001fff057819 */ /* 0x000fe20000011405 */
[----:B-1----:R-:W-:Y:S01]  /*01e0*/  IMAD.WIDE R2, R9, 0x4, R2 ;  /* 0x0000000409027825 */ /* 0x002fe200078e0202 */
[----:B------:R-:W-:-:S04]  /*01f0*/  SHF.R.S32.HI R7, RZ, 0x1f, R7 ;  /* 0x0000001fff077819 */ /* 0x000fc80000011407 */
[----:B------:R-:W-:Y:S01]  /*0200*/  IADD3.X R5, R7, R5, R8, P4, P5 ;  /* 0x0000000507057210 */ /* 0x000fe200027ea408 */
[----:B------:R-:W2:Y:S01]  /*0210*/  @P3 LDG.E R6, desc[UR4][R2.64] ;  /* 0x0000000402063981 */ /* 0x000ea2000c1e1900 */
[----:B------:R-:W-:Y:S01]  /*0220*/  LEA R4, P4, R10, UR6, 0x2 ;  /* 0x000000060a047c11 */ /* 0x000fe2000f8810ff */
[----:B------:R-:W-:-:S03]  /*0230*/  IMAD.MOV.U32 R8, RZ, RZ, RZ ;  /* 0x000000ffff087224 */ /* 0x000fc600078e00ff */
[----:B------:R-:W-:-:S05]  /*0240*/  LEA.HI.X R5, R10, UR7, R5, 0x2, P4 ;  /* 0x000000070a057c11 */ /* 0x000fca000a0f1405 */
[----:B------:R-:W3:Y:S01]  /*0250*/  @P2 LDG.E R8, desc[UR4][R4.64+-0x80] ;  /* 0xffff800404082981 */ /* 0x000ee2000c1e1900 */
[----:B--2---:R-:W-:-:S05]  /*0260*/  SEL R6, R6, RZ, P3 ;  /* 0x000000ff06067207 */ /* 0x004fca0001800000 */
[----:B------:R-:W-:Y:S01]  /*0270*/  FADD R7, RZ, -R6 ;  /* 0x80000006ff077221 */ /* 0x000fe20000000000 */
[----:B---3--:R-:W-:-:S03]  /*0280*/  SEL R8, R8, RZ, P2 ;  /* 0x000000ff08087207 */ /* 0x008fc60001000000 */
[----:B------:R-:W-:Y:S02]  /*0290*/  FMUL R7, R7, 1.4426950216293334961 ;  /* 0x3fb8aa3b07077820 */ /* 0x000fe40000400000 */
[----:B------:R-:W-:-:S04]  /*02a0*/  FADD R9, RZ, -R8 ;  /* 0x80000008ff097221 */ /* 0x000fc80000000000 */
[----:B------:R-:W-:Y:S01]  /*02b0*/  FMUL R9, R9, 1.4426950216293334961 ;  /* 0x3fb8aa3b09097820 */ /* 0x000fe20000400000 */
[----:B------:R-:W-:-:S04]  /*02c0*/  FSETP.GEU.AND P2, PT, R7, -126, PT ;  /* 0xc2fc00000700780b */ /* 0x000fc80003f4e000 */
[----:B------:R-:W-:-:S09]  /*02d0*/  FSETP.GEU.AND P3, PT, R9, -126, PT ;  /* 0xc2fc00000900780b */ /* 0x000fd20003f6e000 */
[----:B------:R-:W-:-:S04]  /*02e0*/  @!P2 FMUL R7, R7, 0.5 ;  /* 0x3f0000000707a820 */ /* 0x000fc80000400000 */
[----:B------:R-:W-:Y:S01]  /*02f0*/  @!P3 FMUL R9, R9, 0.5 ;  /* 0x3f0000000909b820 */ /* 0x000fe20000400000 */
[----:B------:R-:W1:Y:S08]  /*0300*/  MUFU.EX2 R2, R7 ;  /* 0x0000000700027308 */ /* 0x000e700000000800 */
[----:B------:R-:W2:Y:S01]  /*0310*/  MUFU.EX2 R3, R9 ;  /* 0x0000000900037308 */ /* 0x000ea20000000800 */
[----:B-1----:R-:W-:-:S04]  /*0320*/  @!P2 FMUL R2, R2, R2 ;  /* 0x000000020202a220 */ /* 0x002fc80000400000 */
[----:B------:R-:W-:Y:S01]  /*0330*/  FADD R4, R2, 1 ;  /* 0x3f80000002047421 */ /* 0x000fe20000000000 */
[----:B--2---:R-:W-:-:S04]  /*0340*/  @!P3 FMUL R3, R3, R3 ;  /* 0x000000030303b220 */ /* 0x004fc80000400000 */
[----:B------:R-:W-:Y:S01]  /*0350*/  FADD R10, R3, 1 ;  /* 0x3f800000030a7421 */ /* 0x000fe20000000000 */
[----:B------:R-:W-:Y:S01]  /*0360*/  FSETP.GT.AND P2, PT, R4, 8.50705917302346158658e+37, PT ;  /* 0x7e8000000400780b */ /* 0x000fe20003f44000 */
[----:B------:R-:W1:Y:S03]  /*0370*/  LDC.64 R2, c[0x0][0x220] ;  /* 0x00008800ff027b82 */ /* 0x000e660000000a00 */
[----:B------:R-:W-:-:S09]  /*0380*/  FSETP.GT.AND P3, PT, R10, 8.50705917302346158658e+37, PT ;  /* 0x7e8000000a00780b */ /* 0x000fd20003f64000 */
[----:B------:R-:W-:-:S04]  /*0390*/  @P2 FMUL R4, R4, 0.25 ;  /* 0x3e80000004042820 */ /* 0x000fc80000400000 */
[----:B------:R-:W-:Y:S02]  /*03a0*/  @P3 FMUL R10, R10, 0.25 ;  /* 0x3e8000000a0a3820 */ /* 0x000fe40000400000 */
[----:B------:R-:W2:Y:S01]  /*03b0*/  MUFU.RCP R4, R4 ;  /* 0x0000000400047308 */ /* 0x000ea20000001000 */
[----:B------:R-:W-:-:S07]  /*03c0*/  IMAD.MOV.U32 R7, RZ, RZ, 0x3e800000 ;  /* 0x3e800000ff077424 */ /* 0x000fce00078e00ff */
[----:B------:R-:W3:Y:S01]  /*03d0*/  MUFU.RCP R10, R10 ;  /* 0x0000000a000a7308 */ /* 0x000ee20000001000 */
[C---:B------:R-:W-:Y:S02]  /*03e0*/  FSEL R5, R7.reuse, 1, P2 ;  /* 0x3f80000007057808 */ /* 0x040fe40001000000 */
[----:B------:R-:W-:-:S03]  /*03f0*/  FSEL R7, R7, 1, P3 ;  /* 0x3f80000007077808 */ /* 0x000fc60001800000 */
[----:B--2---:R-:W-:Y:S01]  /*0400*/  FMUL R5, R4, R5 ;  /* 0x0000000504057220 */ /* 0x004fe20000400000 */
[----:B-1----:R-:W-:-:S04]  /*0410*/  IMAD.WIDE R2, R0, 0x4, R2 ;  /* 0x0000000400027825 */ /* 0x002fc800078e0202 */
[----:B------:R-:W-:Y:S01]  /*0420*/  FMUL R5, R6, R5 ;  /* 0x0000000506057220 */ /* 0x000fe20000400000 */
[----:B---3--:R-:W-:-:S04]  /*0430*/  FMUL R7, R10, R7 ;  /* 0x000000070a077220 */ /* 0x008fc80000400000 */
[----:B------:R-:W-:Y:S01]  /*0440*/  @P1 FMUL R5, R8, R7 ;  /* 0x0000000708051220 */ /* 0x000fe20000400000 */
[----:B------:R-:W-:Y:S06]  /*0450*/  @P0 EXIT ;  /* 0x000000000000094d */ /* 0x000fec0003800000 */
[----:B------:R-:W-:Y:S01]  /*0460*/  STG.E desc[UR4][R2.64], R5 ;  /* 0x0000000502007986 */ /* 0x000fe2000c101904 */
[----:B------:R-:W-:Y:S05]  /*0470*/  EXIT ;  /* 0x000000000000794d */ /* 0x000fea0003800000 */
.L_x_0:
[----:B------:R-:W-:-:S00]  /*0480*/  BRA `(.L_x_0) ;  /* 0xfffffffc00fc7947 */ /* 0x000fc0000383ffff */
[----:B------:R-:W-:-:S00]  /*0490*/  NOP ;  /* 0x0000000000007918 */ /* 0x000fc00000000000 */
        /* <DEDUP_REMOVED lines=14> */
.L_x_1:


//--------------------- .nv.constant0.triton_poi_fused_cat_4 --------------------------
	.section	.nv.constant0.triton_poi_fused_cat_4,"a",@progbits
	.sectionflags	@""
	.align	4
.nv.constant0.triton_poi_fused_cat_4:
	.zero		556
